	.headerflags	@"EF_CUDA_TEXMODE_UNIFIED EF_CUDA_64BIT_ADDRESS EF_CUDA_SM89 EF_CUDA_VIRTUAL_SM(EF_CUDA_SM89)"
	.elftype	@"ET_EXEC"


//--------------------- .nv.info                  --------------------------
	.section	.nv.info,"",@"SHT_CUDA_INFO"
	.align	4


	//----- nvinfo : EIATTR_REGCOUNT
	.align		4
        /*0000*/ 	.byte	0x04, 0x2f
        /*0002*/ 	.short	(.L_1 - .L_0)
	.align		4
.L_0:
        /*0004*/ 	.word	index@(_rope_embedding_0d1d2d3d4d5d6d)
        /*0008*/ 	.word	0x00000019


	//----- nvinfo : EIATTR_MAX_STACK_SIZE
	.align		4
.L_1:
        /*000c*/ 	.byte	0x04, 0x23
        /*000e*/ 	.short	(.L_3 - .L_2)
	.align		4
.L_2:
        /*0010*/ 	.word	index@(_rope_embedding_0d1d2d3d4d5d6d)
        /*0014*/ 	.word	0x00000000


	//----- nvinfo : EIATTR_MIN_STACK_SIZE
	.align		4
.L_3:
        /*0018*/ 	.byte	0x04, 0x12
        /*001a*/ 	.short	(.L_5 - .L_4)
	.align		4
.L_4:
        /*001c*/ 	.word	index@(_rope_embedding_0d1d2d3d4d5d6d)
        /*0020*/ 	.word	0x00000000


	//----- nvinfo : EIATTR_FRAME_SIZE
	.align		4
.L_5:
        /*0024*/ 	.byte	0x04, 0x11
        /*0026*/ 	.short	(.L_7 - .L_6)
	.align		4
.L_6:
        /*0028*/ 	.word	index@(_rope_embedding_0d1d2d3d4d5d6d)
        /*002c*/ 	.word	0x00000000
.L_7:


//--------------------- .nv.info._rope_embedding_0d1d2d3d4d5d6d --------------------------
	.section	.nv.info._rope_embedding_0d1d2d3d4d5d6d,"",@"SHT_CUDA_INFO"
	.align	4


	//----- nvinfo : EIATTR_CUDA_API_VERSION
	.align		4
        /*0000*/ 	.byte	0x04, 0x37
        /*0002*/ 	.short	(.L_9 - .L_8)
.L_8:
        /*0004*/ 	.word	0x00000079


	//----- nvinfo : EIATTR_PARAM_CBANK
	.align		4
.L_9:
        /*0008*/ 	.byte	0x04, 0x0a
        /*000a*/ 	.short	(.L_11 - .L_10)
	.align		4
.L_10:
        /*000c*/ 	.word	index@(.nv.constant0._rope_embedding_0d1d2d3d4d5d6d)
        /*0010*/ 	.short	0x0160
        /*0012*/ 	.short	0x0030


	//----- nvinfo : EIATTR_CBANK_PARAM_SIZE
	.align		4
.L_11:
        /*0014*/ 	.byte	0x03, 0x19
        /*0016*/ 	.short	0x0030


	//----- nvinfo : EIATTR_KPARAM_INFO
	.align		4
        /*0018*/ 	.byte	0x04, 0x17
        /*001a*/ 	.short	(.L_13 - .L_12)
.L_12:
        /*001c*/ 	.word	0x00000000
        /*0020*/ 	.short	0x0006
        /*0022*/ 	.short	0x002c
        /*0024*/ 	.byte	0x00, 0xf0, 0x11, 0x00


	//----- nvinfo : EIATTR_KPARAM_INFO
	.align		4
.L_13:
        /*0028*/ 	.byte	0x04, 0x17
        /*002a*/ 	.short	(.L_15 - .L_14)
.L_14:
        /*002c*/ 	.word	0x00000000
        /*0030*/ 	.short	0x0005
        /*0032*/ 	.short	0x0028
        /*0034*/ 	.byte	0x00, 0xf0, 0x11, 0x00


	//----- nvinfo : EIATTR_KPARAM_INFO
	.align		4
.L_15:
        /*0038*/ 	.byte	0x04, 0x17
        /*003a*/ 	.short	(.L_17 - .L_16)
.L_16:
        /*003c*/ 	.word	0x00000000
        /*0040*/ 	.short	0x0004
        /*0042*/ 	.short	0x0020
        /*0044*/ 	.byte	0x00, 0xf0, 0x21, 0x00


	//----- nvinfo : EIATTR_KPARAM_INFO
	.align		4
.L_17:
        /*0048*/ 	.byte	0x04, 0x17
        /*004a*/ 	.short	(.L_19 - .L_18)
.L_18:
        /*004c*/ 	.word	0x00000000
        /*0050*/ 	.short	0x0003
        /*0052*/ 	.short	0x0018
        /*0054*/ 	.byte	0x00, 0xf0, 0x11, 0x00


	//----- nvinfo : EIATTR_KPARAM_INFO
	.align		4
.L_19:
        /*0058*/ 	.byte	0x04, 0x17
        /*005a*/ 	.short	(.L_21 - .L_20)
.L_20:
        /*005c*/ 	.word	0x00000000
        /*0060*/ 	.short	0x0002
        /*0062*/ 	.short	0x0010
        /*0064*/ 	.byte	0x00, 0xf0, 0x21, 0x00


	//----- nvinfo : EIATTR_KPARAM_INFO
	.align		4
.L_21:
        /*0068*/ 	.byte	0x04, 0x17
        /*006a*/ 	.short	(.L_23 - .L_22)
.L_22:
        /*006c*/ 	.word	0x00000000
        /*0070*/ 	.short	0x0001
        /*0072*/ 	.short	0x0008
        /*0074*/ 	.byte	0x00, 0xf0, 0x11, 0x00


	//----- nvinfo : EIATTR_KPARAM_INFO
	.align		4
.L_23:
        /*0078*/ 	.byte	0x04, 0x17
        /*007a*/ 	.short	(.L_25 - .L_24)
.L_24:
        /*007c*/ 	.word	0x00000000
        /*0080*/ 	.short	0x0000
        /*0082*/ 	.short	0x0000
        /*0084*/ 	.byte	0x00, 0xf0, 0x21, 0x00


	//----- nvinfo : EIATTR_MAXREG_COUNT
	.align		4
.L_25:
        /*0088*/ 	.byte	0x03, 0x1b
        /*008a*/ 	.short	0x00ff


	//----- nvinfo : EIATTR_EXIT_INSTR_OFFSETS
	.align		4
        /*008c*/ 	.byte	0x04, 0x1c
        /*008e*/ 	.short	(.L_27 - .L_26)


	//   ....[0]....
.L_26:
        /*0090*/ 	.word	0x00000180


	//   ....[1]....
        /*0094*/ 	.word	0x00000a10


	//   ....[2]....
        /*0098*/ 	.word	0x00000b00


	//   ....[3]....
        /*009c*/ 	.word	0x00000b20


	//----- nvinfo : EIATTR_MAX_THREADS
	.align		4
.L_27:
        /*00a0*/ 	.byte	0x04, 0x05
        /*00a2*/ 	.short	(.L_29 - .L_28)
.L_28:
        /*00a4*/ 	.word	0x00000080
        /*00a8*/ 	.word	0x00000001
        /*00ac*/ 	.word	0x00000001
.L_29:


//--------------------- .nv.constant0._rope_embedding_0d1d2d3d4d5d6d --------------------------
	.section	.nv.constant0._rope_embedding_0d1d2d3d4d5d6d,"a",@progbits
	.align	4
.nv.constant0._rope_embedding_0d1d2d3d4d5d6d:
	.zero		400


//--------------------- .text._rope_embedding_0d1d2d3d4d5d6d --------------------------
	.section	.text._rope_embedding_0d1d2d3d4d5d6d,"ax",@progbits
	.sectioninfo	@"SHI_REGISTERS=25"
	.align	128
        .global         _rope_embedding_0d1d2d3d4d5d6d
        .type           _rope_embedding_0d1d2d3d4d5d6d,@function
        .size           _rope_embedding_0d1d2d3d4d5d6d,(.L_x_4 - _rope_embedding_0d1d2d3d4d5d6d)
        .other          _rope_embedding_0d1d2d3d4d5d6d,@"STO_CUDA_ENTRY STV_DEFAULT"
_rope_embedding_0d1d2d3d4d5d6d:
.text._rope_embedding_0d1d2d3d4d5d6d:
[----:B------:R-:W-:-:S02]  /*0000*/  IMAD.MOV.U32 R1, RZ, RZ, c[0x0][0x28] ;  /* 0x00000a00ff017624 */ /* 0x000fc400078e00ff */
[----:B------:R-:W-:Y:S01]  /*0010*/  IABS R5, c[0x0][0x18c] ;  /* 0x0000630000057a13 */ /* 0x000fe20000000000 */
[----:B------:R-:W0:Y:S03]  /*0020*/  S2R R13, SR_CTAID.X ;  /* 0x00000000000d7919 */ /* 0x000e260000002500 */
[----:B------:R-:W1:Y:S01]  /*0030*/  I2F.RP R0, R5 ;  /* 0x0000000500007306 */ /* 0x000e620000209400 */
[----:B------:R-:W2:Y:S07]  /*0040*/  S2R R6, SR_CTAID.Y ;  /* 0x0000000000067919 */ /* 0x000eae0000002600 */
[----:B-1----:R-:W1:Y:S01]  /*0050*/  MUFU.RCP R0, R0 ;  /* 0x0000000000007308 */ /* 0x002e620000001000 */
[----:B0-----:R-:W-:Y:S01]  /*0060*/  ISETP.GE.AND P2, PT, R13, RZ, PT ;  /* 0x000000ff0d00720c */ /* 0x001fe20003f46270 */
[----:B--2---:R-:W-:Y:S01]  /*0070*/  IMAD.SHL.U32 R11, R6, 0x4, RZ ;  /* 0x00000004060b7824 */ /* 0x004fe200078e00ff */
[----:B-1----:R-:W-:-:S02]  /*0080*/  IADD3 R2, R0, 0xffffffe, RZ ;  /* 0x0ffffffe00027810 */ /* 0x002fc40007ffe0ff */
[----:B------:R-:W-:-:S03]  /*0090*/  IABS R0, R13 ;  /* 0x0000000d00007213 */ /* 0x000fc60000000000 */
[----:B------:R0:W1:Y:S02]  /*00a0*/  F2I.FTZ.U32.TRUNC.NTZ R3, R2 ;  /* 0x0000000200037305 */ /* 0x000064000021f000 */
[----:B0-----:R-:W-:Y:S02]  /*00b0*/  IMAD.MOV.U32 R2, RZ, RZ, RZ ;  /* 0x000000ffff027224 */ /* 0x001fe400078e00ff */
[----:B-1----:R-:W-:-:S04]  /*00c0*/  IMAD.MOV R4, RZ, RZ, -R3 ;  /* 0x000000ffff047224 */ /* 0x002fc800078e0a03 */
[----:B------:R-:W-:-:S04]  /*00d0*/  IMAD R7, R4, R5, RZ ;  /* 0x0000000504077224 */ /* 0x000fc800078e02ff */
[----:B------:R-:W-:-:S06]  /*00e0*/  IMAD.HI.U32 R3, R3, R7, R2 ;  /* 0x0000000703037227 */ /* 0x000fcc00078e0002 */
[----:B------:R-:W-:-:S04]  /*00f0*/  IMAD.HI.U32 R3, R3, R0, RZ ;  /* 0x0000000003037227 */ /* 0x000fc800078e00ff */
[----:B------:R-:W-:-:S04]  /*0100*/  IMAD.MOV R3, RZ, RZ, -R3 ;  /* 0x000000ffff037224 */ /* 0x000fc800078e0a03 */
[----:B------:R-:W-:Y:S01]  /*0110*/  IMAD R2, R5, R3, R0 ;  /* 0x0000000305027224 */ /* 0x000fe200078e0200 */
[----:B------:R-:W-:-:S04]  /*0120*/  IADD3 R0, R11, 0x4, RZ ;  /* 0x000000040b007810 */ /* 0x000fc80007ffe0ff */
[----:B------:R-:W-:Y:S02]  /*0130*/  IMNMX R0, R0, 0x20, PT ;  /* 0x0000002000007817 */ /* 0x000fe40003800200 */
[----:B------:R-:W-:Y:S02]  /*0140*/  ISETP.GT.U32.AND P0, PT, R5, R2, PT ;  /* 0x000000020500720c */ /* 0x000fe40003f04070 */
[----:B------:R-:W-:-:S11]  /*0150*/  ISETP.GE.AND P3, PT, R11, R0, PT ;  /* 0x000000000b00720c */ /* 0x000fd60003f66270 */
[----:B------:R-:W-:-:S05]  /*0160*/  @!P0 IMAD.IADD R2, R2, 0x1, -R5 ;  /* 0x0000000102028824 */ /* 0x000fca00078e0a05 */
[----:B------:R-:W-:Y:S01]  /*0170*/  ISETP.GT.U32.AND P1, PT, R5, R2, PT ;  /* 0x000000020500720c */ /* 0x000fe20003f24070 */
[----:B------:R-:W-:-:S12]  /*0180*/  @P3 EXIT ;  /* 0x000000000000394d */ /* 0x000fd80003800000 */
[----:B------:R-:W0:Y:S01]  /*0190*/  S2R R12, SR_TID.X ;  /* 0x00000000000c7919 */ /* 0x000e220000002100 */
[----:B------:R-:W-:Y:S01]  /*01a0*/  ISETP.NE.AND P0, PT, RZ, c[0x0][0x18c], PT ;  /* 0x00006300ff007a0c */ /* 0x000fe20003f05270 */
[----:B------:R-:W-:Y:S01]  /*01b0*/  @!P1 IMAD.IADD R2, R2, 0x1, -R5 ;  /* 0x0000000102029824 */ /* 0x000fe200078e0a05 */
[----:B------:R-:W-:-:S03]  /*01c0*/  ULDC.64 UR4, c[0x0][0x118] ;  /* 0x0000460000047ab9 */ /* 0x000fc60000000a00 */
[----:B------:R-:W-:Y:S02]  /*01d0*/  IMAD.MOV.U32 R3, RZ, RZ, R2 ;  /* 0x000000ffff037224 */ /* 0x000fe400078e0002 */
[----:B------:R-:W-:Y:S02]  /*01e0*/  IMAD.MOV.U32 R2, RZ, RZ, 0x2 ;  /* 0x00000002ff027424 */ /* 0x000fe400078e00ff */
[----:B------:R-:W-:-:S04]  /*01f0*/  @!P2 IMAD.MOV R3, RZ, RZ, -R3 ;  /* 0x000000ffff03a224 */ /* 0x000fc800078e0a03 */
[----:B------:R-:W-:-:S05]  /*0200*/  @!P0 LOP3.LUT R3, RZ, c[0x0][0x18c], RZ, 0x33, !PT ;  /* 0x00006300ff038a12 */ /* 0x000fca00078e33ff */
[----:B------:R-:W-:-:S04]  /*0210*/  IMAD R5, R3, c[0x0][0x188], RZ ;  /* 0x0000620003057a24 */ /* 0x000fc800078e02ff */
[----:B------:R-:W-:Y:S01]  /*0220*/  IMAD.WIDE R4, R5, R2, c[0x0][0x180] ;  /* 0x0000600005047625 */ /* 0x000fe200078e0202 */
[----:B0-----:R-:W-:-:S05]  /*0230*/  LOP3.LUT R7, R12, 0x3f, RZ, 0xc0, !PT ;  /* 0x0000003f0c077812 */ /* 0x001fca00078ec0ff */
[----:B------:R-:W-:-:S04]  /*0240*/  IMAD.WIDE.U32 R8, R7, 0x2, R4 ;  /* 0x0000000207087825 */ /* 0x000fc800078e0004 */
[----:B------:R-:W-:Y:S02]  /*0250*/  IMAD R5, R3, c[0x0][0x178], RZ ;  /* 0x00005e0003057a24 */ /* 0x000fe400078e02ff */
[----:B------:R-:W-:Y:S01]  /*0260*/  IMAD.MOV.U32 R3, RZ, RZ, R11 ;  /* 0x000000ffff037224 */ /* 0x000fe200078e000b */
[----:B------:R-:W2:Y:S01]  /*0270*/  LDG.E.U16 R8, [R8.64] ;  /* 0x0000000408087981 */ /* 0x000ea2000c1e1500 */
[----:B------:R-:W-:-:S04]  /*0280*/  IMAD.WIDE R4, R5, R2, c[0x0][0x170] ;  /* 0x00005c0005047625 */ /* 0x000fc800078e0202 */
[----:B------:R-:W-:Y:S02]  /*0290*/  IMAD.IADD R10, R0, 0x1, -R3 ;  /* 0x00000001000a7824 */ /* 0x000fe400078e0a03 */
[----:B------:R-:W-:-:S03]  /*02a0*/  IMAD.SHL.U32 R6, R6, 0x200, RZ ;  /* 0x0000020006067824 */ /* 0x000fc600078e00ff */
[----:B------:R-:W-:Y:S01]  /*02b0*/  ISETP.GT.AND P1, PT, R10, 0x3, PT ;  /* 0x000000030a00780c */ /* 0x000fe20003f24270 */
[----:B------:R-:W-:-:S04]  /*02c0*/  IMAD.WIDE.U32 R10, R7, 0x2, R4 ;  /* 0x00000002070a7825 */ /* 0x000fc800078e0004 */
[----:B------:R-:W-:Y:S01]  /*02d0*/  IMAD R6, R13, c[0x0][0x168], R6 ;  /* 0x00005a000d067a24 */ /* 0x000fe200078e0206 */
[----:B------:R0:W5:Y:S01]  /*02e0*/  LDG.E.U16 R5, [R10.64] ;  /* 0x000000040a057981 */ /* 0x000162000c1e1500 */
[----:B------:R-:W-:Y:S02]  /*02f0*/  PLOP3.LUT P0, PT, PT, PT, PT, 0x80, 0x0 ;  /* 0x000000000000781c */ /* 0x000fe40003f0f070 */
[----:B------:R-:W-:Y:S01]  /*0300*/  IMAD.IADD R7, R7, 0x1, R6 ;  /* 0x0000000107077824 */ /* 0x000fe200078e0206 */
[----:B------:R-:W-:Y:S01]  /*0310*/  LOP3.LUT R4, R12, 0x40, RZ, 0xc0, !PT ;  /* 0x000000400c047812 */ /* 0x000fe200078ec0ff */
[----:B--2---:R-:W-:Y:S02]  /*0320*/  HFMA2.BF16_V2 R6, R8.H0_H0, -1, -1, RZ.H0_H0 ;  /* 0xbf80bf8008067831 */ /* 0x004fe400002408ff */
[----:B------:R-:W-:Y:S05]  /*0330*/  @!P1 BRA `(.L_x_0) ;  /* 0x0000045000009947 */ /* 0x000fea0003800000 */
[----:B0-----:R-:W-:Y:S02]  /*0340*/  ISETP.NE.AND P1, PT, R4, RZ, PT ;  /* 0x000000ff0400720c */ /* 0x001fe40003f25270 */
[----:B------:R-:W-:-:S02]  /*0350*/  PLOP3.LUT P0, PT, PT, PT, PT, 0x8, 0x0 ;  /* 0x000000000000781c */ /* 0x000fc40003f0e170 */
[----:B------:R-:W-:-:S02]  /*0360*/  IADD3 R14, R0, -0x3, RZ ;  /* 0xfffffffd000e7810 */ /* 0x000fc40007ffe0ff */
.L_x_1:
[C---:B------:R-:W-:Y:S01]  /*0370*/  IADD3 R17, R7.reuse, 0x40, RZ ;  /* 0x0000004007117810 */ /* 0x040fe20007ffe0ff */
[----:B0-----:R-:W-:-:S04]  /*0380*/  IMAD.WIDE R8, R7, R2, c[0x0][0x160] ;  /* 0x0000580007087625 */ /* 0x001fc800078e0202 */
[----:B------:R-:W-:Y:S01]  /*0390*/  IMAD.WIDE R16, R17, R2, c[0x0][0x160] ;  /* 0x0000580011107625 */ /* 0x000fe200078e0202 */
[----:B------:R-:W2:Y:S04]  /*03a0*/  LDG.E.U16 R11, [R8.64] ;  /* 0x00000004080b7981 */ /* 0x000ea8000c1e1500 */
[----:B------:R-:W3:Y:S01]  /*03b0*/  LDG.E.U16 R18, [R16.64] ;  /* 0x0000000410127981 */ /* 0x000ee2000c1e1500 */
[----:B-----5:R-:W-:Y:S02]  /*03c0*/  PRMT R15, R5, 0x5410, R6 ;  /* 0x00005410050f7816 */ /* 0x020fe40000000006 */
[----:B------:R-:W-:Y:S01]  /*03d0*/  IADD3 R13, R7, 0xc0, RZ ;  /* 0x000000c0070d7810 */ /* 0x000fe20007ffe0ff */
[----:B--2---:R-:W-:Y:S01]  /*03e0*/  HFMA2.BF16_V2 R12, R11.H0_H0, R6.H0_H0, -RZ.H0_H0 ;  /* 0x200000060b0c7231 */ /* 0x004fe200003408ff */
[----:B---3--:R-:W-:Y:S01]  /*03f0*/  PRMT R10, R11, 0x5410, R18 ;  /* 0x000054100b0a7816 */ /* 0x008fe20000000012 */
[----:B------:R-:W-:-:S04]  /*0400*/  HFMA2.BF16_V2 R11, R18.H0_H0, R5.H0_H0, -RZ.H0_H0 ;  /* 0x20000005120b7231 */ /* 0x000fc800003408ff */
[----:B------:R-:W-:Y:S02]  /*0410*/  HFMA2.BF16_V2 R10, R10, R15, -RZ.H0_H0 ;  /* 0x0000000f0a0a7231 */ /* 0x000fe400003400ff */
[----:B------:R-:W-:Y:S01]  /*0420*/  HFMA2.BF16_V2 R12, R11.H0_H0, 1, 1, R12.H0_H0 ;  /* 0x3f803f800b0c7831 */ /* 0x000fe2000024080c */
[----:B------:R-:W-:Y:S01]  /*0430*/  IADD3 R11, R7, 0x80, RZ ;  /* 0x00000080070b7810 */ /* 0x000fe20007ffe0ff */
[----:B------:R-:W-:-:S03]  /*0440*/  HFMA2.BF16_V2 R10, R10.H1_H1, -1, -1, R10.H0_H0 ;  /* 0xbf80bf800a0a7831 */ /* 0x000fc60000240c0a */
[----:B------:R-:W-:Y:S01]  /*0450*/  PRMT R22, R12, 0x7610, R22 ;  /* 0x000076100c167816 */ /* 0x000fe20000000016 */
[----:B------:R-:W-:Y:S01]  /*0460*/  IMAD.WIDE R12, R13, R2, c[0x0][0x160] ;  /* 0x000058000d0c7625 */ /* 0x000fe200078e0202 */
[----:B------:R-:W-:-:S03]  /*0470*/  PRMT R21, R10, 0x7610, R21 ;  /* 0x000076100a157816 */ /* 0x000fc60000000015 */
[----:B------:R-:W-:Y:S02]  /*0480*/  IMAD.WIDE R10, R11, R2, c[0x0][0x160] ;  /* 0x000058000b0a7625 */ /* 0x000fe400078e0202 */
[----:B------:R0:W-:Y:S04]  /*0490*/  @!P1 STG.E.U16 [R8.64], R21 ;  /* 0x0000001508009986 */ /* 0x0001e8000c101504 */
[----:B------:R1:W-:Y:S04]  /*04a0*/  @!P1 STG.E.U16 [R16.64], R22 ;  /* 0x0000001610009986 */ /* 0x0003e8000c101504 */
[----:B------:R-:W2:Y:S04]  /*04b0*/  LDG.E.U16 R19, [R10.64] ;  /* 0x000000040a137981 */ /* 0x000ea8000c1e1500 */
[----:B------:R-:W0:Y:S01]  /*04c0*/  LDG.E.U16 R20, [R12.64] ;  /* 0x000000040c147981 */ /* 0x000e22000c1e1500 */
[----:B--2---:R-:W-:Y:S01]  /*04d0*/  HFMA2.BF16_V2 R18, R19.H0_H0, R6.H0_H0, -RZ.H0_H0 ;  /* 0x2000000613127231 */ /* 0x004fe200003408ff */
[----:B0-----:R-:W-:Y:S01]  /*04e0*/  PRMT R8, R19, 0x5410, R20 ;  /* 0x0000541013087816 */ /* 0x001fe20000000014 */
[----:B-1----:R-:W-:-:S04]  /*04f0*/  HFMA2.BF16_V2 R17, R20.H0_H0, R5.H0_H0, -RZ.H0_H0 ;  /* 0x2000000514117231 */ /* 0x002fc800003408ff */
[----:B------:R-:W-:Y:S02]  /*0500*/  HFMA2.BF16_V2 R9, R8, R15, -RZ.H0_H0 ;  /* 0x0000000f08097231 */ /* 0x000fe400003400ff */
[----:B------:R-:W-:Y:S01]  /*0510*/  HFMA2.BF16_V2 R18, R17.H0_H0, 1, 1, R18.H0_H0 ;  /* 0x3f803f8011127831 */ /* 0x000fe20000240812 */
[C---:B------:R-:W-:Y:S01]  /*0520*/  IADD3 R17, R7.reuse, 0x140, RZ ;  /* 0x0000014007117810 */ /* 0x040fe20007ffe0ff */
[----:B------:R-:W-:Y:S01]  /*0530*/  HFMA2.BF16_V2 R19, R9.H1_H1, -1, -1, R9.H0_H0 ;  /* 0xbf80bf8009137831 */ /* 0x000fe20000240c09 */
[----:B------:R-:W-:Y:S02]  /*0540*/  IADD3 R9, R7, 0x100, RZ ;  /* 0x0000010007097810 */ /* 0x000fe40007ffe0ff */
[----:B------:R-:W-:Y:S01]  /*0550*/  PRMT R22, R18, 0x7610, R22 ;  /* 0x0000761012167816 */ /* 0x000fe20000000016 */
[----:B------:R-:W-:Y:S01]  /*0560*/  IMAD.WIDE R16, R17, R2, c[0x0][0x160] ;  /* 0x0000580011107625 */ /* 0x000fe200078e0202 */
[----:B------:R-:W-:-:S03]  /*0570*/  PRMT R21, R19, 0x7610, R21 ;  /* 0x0000761013157816 */ /* 0x000fc60000000015 */
[----:B------:R-:W-:Y:S02]  /*0580*/  IMAD.WIDE R8, R9, R2, c[0x0][0x160] ;  /* 0x0000580009087625 */ /* 0x000fe400078e0202 */
[----:B------:R0:W-:Y:S04]  /*0590*/  @!P1 STG.E.U16 [R10.64], R21 ;  /* 0x000000150a009986 */ /* 0x0001e8000c101504 */
[----:B------:R1:W-:Y:S04]  /*05a0*/  @!P1 STG.E.U16 [R12.64], R22 ;  /* 0x000000160c009986 */ /* 0x0003e8000c101504 */
[----:B------:R-:W2:Y:S04]  /*05b0*/  LDG.E.U16 R19, [R8.64] ;  /* 0x0000000408137981 */ /* 0x000ea8000c1e1500 */
[----:B------:R-:W3:Y:S01]  /*05c0*/  LDG.E.U16 R20, [R16.64] ;  /* 0x0000000410147981 */ /* 0x000ee2000c1e1500 */
[----:B0-----:R-:W-:Y:S01]  /*05d0*/  IADD3 R21, R7, 0x1c0, RZ ;  /* 0x000001c007157810 */ /* 0x001fe20007ffe0ff */
[----:B--2---:R-:W-:Y:S01]  /*05e0*/  HFMA2.BF16_V2 R18, R19.H0_H0, R6.H0_H0, -RZ.H0_H0 ;  /* 0x2000000613127231 */ /* 0x004fe200003408ff */
[----:B---3--:R-:W-:Y:S01]  /*05f0*/  PRMT R10, R19, 0x5410, R20 ;  /* 0x00005410130a7816 */ /* 0x008fe20000000014 */
[----:B-1----:R-:W-:Y:S01]  /*0600*/  HFMA2.BF16_V2 R13, R20.H0_H0, R5.H0_H0, -RZ.H0_H0 ;  /* 0x20000005140d7231 */ /* 0x002fe200003408ff */
[----:B------:R-:W-:-:S03]  /*0610*/  IADD3 R19, R7, 0x180, RZ ;  /* 0x0000018007137810 */ /* 0x000fc60007ffe0ff */
[----:B------:R-:W-:Y:S02]  /*0620*/  HFMA2.BF16_V2 R11, R10, R15, -RZ.H0_H0 ;  /* 0x0000000f0a0b7231 */ /* 0x000fe400003400ff */
[----:B------:R-:W-:Y:S02]  /*0630*/  HFMA2.BF16_V2 R13, R13.H0_H0, 1, 1, R18.H0_H0 ;  /* 0x3f803f800d0d7831 */ /* 0x000fe40000240812 */
[----:B------:R-:W-:-:S03]  /*0640*/  HFMA2.BF16_V2 R11, R11.H1_H1, -1, -1, R11.H0_H0 ;  /* 0xbf80bf800b0b7831 */ /* 0x000fc60000240c0b */
[----:B------:R-:W-:Y:S01]  /*0650*/  PRMT R22, R13, 0x7610, R22 ;  /* 0x000076100d167816 */ /* 0x000fe20000000016 */
[----:B------:R-:W-:Y:S01]  /*0660*/  IMAD.WIDE R12, R21, R2, c[0x0][0x160] ;  /* 0x00005800150c7625 */ /* 0x000fe200078e0202 */
[----:B------:R-:W-:-:S03]  /*0670*/  PRMT R20, R11, 0x7610, R20 ;  /* 0x000076100b147816 */ /* 0x000fc60000000014 */
[----:B------:R-:W-:Y:S02]  /*0680*/  IMAD.WIDE R10, R19, R2, c[0x0][0x160] ;  /* 0x00005800130a7625 */ /* 0x000fe400078e0202 */
[----:B------:R-:W-:Y:S04]  /*0690*/  @!P1 STG.E.U16 [R8.64], R20 ;  /* 0x0000001408009986 */ /* 0x000fe8000c101504 */
[----:B------:R0:W-:Y:S04]  /*06a0*/  @!P1 STG.E.U16 [R16.64], R22 ;  /* 0x0000001610009986 */ /* 0x0001e8000c101504 */
[----:B------:R-:W0:Y:S04]  /*06b0*/  LDG.E.U16 R19, [R10.64] ;  /* 0x000000040a137981 */ /* 0x000e28000c1e1500 */
[----:B------:R-:W2:Y:S01]  /*06c0*/  LDG.E.U16 R18, [R12.64] ;  /* 0x000000040c127981 */ /* 0x000ea2000c1e1500 */
[----:B------:R-:W-:-:S02]  /*06d0*/  IADD3 R3, R3, 0x4, RZ ;  /* 0x0000000403037810 */ /* 0x000fc40007ffe0ff */
[----:B------:R-:W-:Y:S02]  /*06e0*/  IADD3 R7, R7, 0x200, RZ ;  /* 0x0000020007077810 */ /* 0x000fe40007ffe0ff */
[----:B------:R-:W-:Y:S01]  /*06f0*/  ISETP.GE.AND P2, PT, R3, R14, PT ;  /* 0x0000000e0300720c */ /* 0x000fe20003f46270 */
[----:B0-----:R-:W-:Y:S01]  /*0700*/  HFMA2.BF16_V2 R17, R19.H0_H0, R6.H0_H0, -RZ.H0_H0 ;  /* 0x2000000613117231 */ /* 0x001fe200003408ff */
[----:B--2---:R-:W-:-:S05]  /*0710*/  PRMT R8, R19, 0x5410, R18 ;  /* 0x0000541013087816 */ /* 0x004fca0000000012 */
[----:B------:R-:W-:Y:S02]  /*0720*/  HFMA2.BF16_V2 R9, R8, R15, -RZ.H0_H0 ;  /* 0x0000000f08097231 */ /* 0x000fe400003400ff */
[----:B------:R-:W-:Y:S02]  /*0730*/  HFMA2.BF16_V2 R15, R18.H0_H0, R5.H0_H0, -RZ.H0_H0 ;  /* 0x20000005120f7231 */ /* 0x000fe400003408ff */
[----:B------:R-:W-:Y:S02]  /*0740*/  HFMA2.BF16_V2 R9, R9.H1_H1, -1, -1, R9.H0_H0 ;  /* 0xbf80bf8009097831 */ /* 0x000fe40000240c09 */
[----:B------:R-:W-:-:S03]  /*0750*/  HFMA2.BF16_V2 R15, R15.H0_H0, 1, 1, R17.H0_H0 ;  /* 0x3f803f800f0f7831 */ /* 0x000fc60000240811 */
[----:B------:R0:W-:Y:S04]  /*0760*/  @!P1 STG.E.U16 [R10.64], R9 ;  /* 0x000000090a009986 */ /* 0x0001e8000c101504 */
[----:B------:R0:W-:Y:S01]  /*0770*/  @!P1 STG.E.U16 [R12.64], R15 ;  /* 0x0000000f0c009986 */ /* 0x0001e2000c101504 */
[----:B------:R-:W-:Y:S05]  /*0780*/  @!P2 BRA `(.L_x_1) ;  /* 0xfffffbe00000a947 */ /* 0x000fea000383ffff */
.L_x_0:
[----:B0-----:R-:W-:-:S05]  /*0790*/  IMAD.IADD R8, R0, 0x1, -R3 ;  /* 0x0000000100087824 */ /* 0x001fca00078e0a03 */
[----:B------:R-:W-:-:S13]  /*07a0*/  ISETP.GT.AND P1, PT, R8, 0x1, PT ;  /* 0x000000010800780c */ /* 0x000fda0003f24270 */
[----:B------:R-:W-:Y:S05]  /*07b0*/  @!P1 BRA `(.L_x_2) ;  /* 0x0000024000009947 */ /* 0x000fea0003800000 */
[C---:B------:R-:W-:Y:S01]  /*07c0*/  IADD3 R11, R7.reuse, 0x40, RZ ;  /* 0x00000040070b7810 */ /* 0x040fe20007ffe0ff */
[----:B------:R-:W-:-:S04]  /*07d0*/  IMAD.WIDE R8, R7, R2, c[0x0][0x160] ;  /* 0x0000580007087625 */ /* 0x000fc800078e0202 */
[----:B------:R-:W-:Y:S01]  /*07e0*/  IMAD.WIDE R10, R11, R2, c[0x0][0x160] ;  /* 0x000058000b0a7625 */ /* 0x000fe200078e0202 */
[----:B------:R-:W2:Y:S04]  /*07f0*/  LDG.E.U16 R13, [R8.64] ;  /* 0x00000004080d7981 */ /* 0x000ea8000c1e1500 */
[----:B------:R-:W3:Y:S01]  /*0800*/  LDG.E.U16 R12, [R10.64] ;  /* 0x000000040a0c7981 */ /* 0x000ee2000c1e1500 */
[----:B-----5:R-:W-:Y:S02]  /*0810*/  PRMT R18, R5, 0x5410, R6 ;  /* 0x0000541005127816 */ /* 0x020fe40000000006 */
[----:B------:R-:W-:Y:S02]  /*0820*/  ISETP.NE.AND P0, PT, R4, RZ, PT ;  /* 0x000000ff0400720c */ /* 0x000fe40003f05270 */
[----:B------:R-:W-:Y:S01]  /*0830*/  IADD3 R17, R7, 0x80, RZ ;  /* 0x0000008007117810 */ /* 0x000fe20007ffe0ff */
[----:B--2---:R-:W-:Y:S01]  /*0840*/  HFMA2.BF16_V2 R14, R13.H0_H0, R6.H0_H0, -RZ.H0_H0 ;  /* 0x200000060d0e7231 */ /* 0x004fe200003408ff */
[----:B---3--:R-:W-:Y:S01]  /*0850*/  PRMT R15, R13, 0x5410, R12 ;  /* 0x000054100d0f7816 */ /* 0x008fe2000000000c */
[----:B------:R-:W-:-:S04]  /*0860*/  HFMA2.BF16_V2 R13, R12.H0_H0, R5.H0_H0, -RZ.H0_H0 ;  /* 0x200000050c0d7231 */ /* 0x000fc800003408ff */
[----:B------:R-:W-:Y:S01]  /*0870*/  HFMA2.BF16_V2 R12, R15, R18, -RZ.H0_H0 ;  /* 0x000000120f0c7231 */ /* 0x000fe200003400ff */
[----:B------:R-:W-:Y:S01]  /*0880*/  IADD3 R15, R7, 0xc0, RZ ;  /* 0x000000c0070f7810 */ /* 0x000fe20007ffe0ff */
[----:B------:R-:W-:Y:S02]  /*0890*/  HFMA2.BF16_V2 R13, R13.H0_H0, 1, 1, R14.H0_H0 ;  /* 0x3f803f800d0d7831 */ /* 0x000fe4000024080e */
[----:B------:R-:W-:Y:S02]  /*08a0*/  HFMA2.BF16_V2 R12, R12.H1_H1, -1, -1, R12.H0_H0 ;  /* 0xbf80bf800c0c7831 */ /* 0x000fe40000240c0c */
[-C--:B------:R-:W-:Y:S01]  /*08b0*/  IMAD.WIDE R14, R15, R2.reuse, c[0x0][0x160] ;  /* 0x000058000f0e7625 */ /* 0x080fe200078e0202 */
[----:B------:R-:W-:Y:S02]  /*08c0*/  PRMT R20, R13, 0x7610, R20 ;  /* 0x000076100d147816 */ /* 0x000fe40000000014 */
[----:B------:R-:W-:Y:S01]  /*08d0*/  PRMT R19, R12, 0x7610, R19 ;  /* 0x000076100c137816 */ /* 0x000fe20000000013 */
[----:B------:R-:W-:-:S04]  /*08e0*/  IMAD.WIDE R12, R17, R2, c[0x0][0x160] ;  /* 0x00005800110c7625 */ /* 0x000fc800078e0202 */
[----:B------:R-:W-:Y:S04]  /*08f0*/  @!P0 STG.E.U16 [R8.64], R19 ;  /* 0x0000001308008986 */ /* 0x000fe8000c101504 */
[----:B------:R0:W-:Y:S04]  /*0900*/  @!P0 STG.E.U16 [R10.64], R20 ;  /* 0x000000140a008986 */ /* 0x0001e8000c101504 */
[----:B------:R-:W0:Y:S04]  /*0910*/  LDG.E.U16 R7, [R12.64] ;  /* 0x000000040c077981 */ /* 0x000e28000c1e1500 */
[----:B------:R-:W2:Y:S01]  /*0920*/  LDG.E.U16 R16, [R14.64] ;  /* 0x000000040e107981 */ /* 0x000ea2000c1e1500 */
[----:B------:R-:W-:-:S04]  /*0930*/  IADD3 R3, R3, 0x1, RZ ;  /* 0x0000000103037810 */ /* 0x000fc80007ffe0ff */
[----:B------:R-:W-:Y:S01]  /*0940*/  IADD3 R3, R3, 0x1, RZ ;  /* 0x0000000103037810 */ /* 0x000fe20007ffe0ff */
[----:B0-----:R-:W-:Y:S01]  /*0950*/  HFMA2.BF16_V2 R11, R7.H0_H0, R6.H0_H0, -RZ.H0_H0 ;  /* 0x20000006070b7231 */ /* 0x001fe200003408ff */
[----:B--2---:R-:W-:Y:S01]  /*0960*/  PRMT R7, R7, 0x5410, R16 ;  /* 0x0000541007077816 */ /* 0x004fe20000000010 */
[----:B------:R-:W-:-:S04]  /*0970*/  HFMA2.BF16_V2 R9, R16.H0_H0, R5.H0_H0, -RZ.H0_H0 ;  /* 0x2000000510097231 */ /* 0x000fc800003408ff */
[----:B------:R-:W-:Y:S02]  /*0980*/  HFMA2.BF16_V2 R7, R7, R18, -RZ.H0_H0 ;  /* 0x0000001207077231 */ /* 0x000fe400003400ff */
[----:B------:R-:W-:Y:S02]  /*0990*/  HFMA2.BF16_V2 R9, R9.H0_H0, 1, 1, R11.H0_H0 ;  /* 0x3f803f8009097831 */ /* 0x000fe4000024080b */
[----:B------:R-:W-:-:S05]  /*09a0*/  HFMA2.BF16_V2 R7, R7.H1_H1, -1, -1, R7.H0_H0 ;  /* 0xbf80bf8007077831 */ /* 0x000fca0000240c07 */
[----:B------:R-:W-:Y:S02]  /*09b0*/  PRMT R11, R7, 0x7610, R11 ;  /* 0x00007610070b7816 */ /* 0x000fe4000000000b */
[----:B------:R-:W-:-:S03]  /*09c0*/  IADD3 R7, R17, 0x80, RZ ;  /* 0x0000008011077810 */ /* 0x000fc60007ffe0ff */
[----:B------:R0:W-:Y:S04]  /*09d0*/  @!P0 STG.E.U16 [R12.64], R11 ;  /* 0x0000000b0c008986 */ /* 0x0001e8000c101504 */
[----:B------:R0:W-:Y:S01]  /*09e0*/  @!P0 STG.E.U16 [R14.64], R9 ;  /* 0x000000090e008986 */ /* 0x0001e2000c101504 */
[----:B------:R-:W-:-:S04]  /*09f0*/  PLOP3.LUT P0, PT, PT, PT, PT, 0x8, 0x0 ;  /* 0x000000000000781c */ /* 0x000fc80003f0e170 */
.L_x_2:
[----:B------:R-:W-:-:S13]  /*0a00*/  ISETP.LT.OR P0, PT, R3, R0, P0 ;  /* 0x000000000300720c */ /* 0x000fda0000701670 */
[----:B------:R-:W-:Y:S05]  /*0a10*/  @!P0 EXIT ;  /* 0x000000000000894d */ /* 0x000fea0003800000 */
[C---:B------:R-:W-:Y:S01]  /*0a20*/  IADD3 R3, R7.reuse, 0x40, RZ ;  /* 0x0000004007037810 */ /* 0x040fe20007ffe0ff */
[----:B0-----:R-:W-:-:S04]  /*0a30*/  IMAD.WIDE R8, R7, R2, c[0x0][0x160] ;  /* 0x0000580007087625 */ /* 0x001fc800078e0202 */
[----:B------:R-:W-:Y:S01]  /*0a40*/  IMAD.WIDE R2, R3, R2, c[0x0][0x160] ;  /* 0x0000580003027625 */ /* 0x000fe200078e0202 */
[----:B------:R-:W2:Y:S04]  /*0a50*/  LDG.E.U16 R7, [R8.64] ;  /* 0x0000000408077981 */ /* 0x000ea8000c1e1500 */
[----:B------:R-:W3:Y:S01]  /*0a60*/  LDG.E.U16 R10, [R2.64] ;  /* 0x00000004020a7981 */ /* 0x000ee2000c1e1500 */
[----:B-----5:R-:W-:Y:S02]  /*0a70*/  PRMT R5, R5, 0x5410, R6 ;  /* 0x0000541005057816 */ /* 0x020fe40000000006 */
[----:B------:R-:W-:Y:S01]  /*0a80*/  ISETP.NE.AND P0, PT, R4, RZ, PT ;  /* 0x000000ff0400720c */ /* 0x000fe20003f05270 */
[----:B--2---:R-:W-:Y:S01]  /*0a90*/  HFMA2.BF16_V2 R6, R7.H0_H0, R6.H0_H0, -RZ.H0_H0 ;  /* 0x2000000607067231 */ /* 0x004fe200003408ff */
[----:B---3--:R-:W-:-:S05]  /*0aa0*/  PRMT R0, R7, 0x5410, R10 ;  /* 0x0000541007007816 */ /* 0x008fca000000000a */
[-C--:B------:R-:W-:Y:S02]  /*0ab0*/  HFMA2.BF16_V2 R0, R0, R5.reuse, -RZ.H0_H0 ;  /* 0x0000000500007231 */ /* 0x080fe400003400ff */
[----:B------:R-:W-:Y:S02]  /*0ac0*/  HFMA2.BF16_V2 R5, R10.H0_H0, R5.H0_H0, -RZ.H0_H0 ;  /* 0x200000050a057231 */ /* 0x000fe400003408ff */
[----:B------:R-:W-:Y:S02]  /*0ad0*/  HFMA2.BF16_V2 R0, R0.H1_H1, -1, -1, R0.H0_H0 ;  /* 0xbf80bf8000007831 */ /* 0x000fe40000240c00 */
[----:B------:R-:W-:-:S03]  /*0ae0*/  HFMA2.BF16_V2 R5, R5.H0_H0, 1, 1, R6.H0_H0 ;  /* 0x3f803f8005057831 */ /* 0x000fc60000240806 */
[----:B------:R0:W-:Y:S01]  /*0af0*/  @!P0 STG.E.U16 [R8.64], R0 ;  /* 0x0000000008008986 */ /* 0x0001e2000c101504 */
[----:B------:R-:W-:Y:S05]  /*0b00*/  @P0 EXIT ;  /* 0x000000000000094d */ /* 0x000fea0003800000 */
[----:B------:R-:W-:Y:S01]  /*0b10*/  STG.E.U16 [R2.64], R5 ;  /* 0x0000000502007986 */ /* 0x000fe2000c101504 */
[----:B------:R-:W-:Y:S05]  /*0b20*/  EXIT ;  /* 0x000000000000794d */ /* 0x000fea0003800000 */
.L_x_3:
[----:B------:R-:W-:-:S00]  /*0b30*/  BRA `(.L_x_3) ;  /* 0xfffffff000007947 */ /* 0x000fc0000383ffff */
[----:B------:R-:W-:-:S00]  /*0b40*/  NOP ;  /* 0x0000000000007918 */ /* 0x000fc00000000000 */
        /* <DEDUP_REMOVED lines=11> */
.L_x_4:
